	.headerflags	@"EF_CUDA_TEXMODE_UNIFIED EF_CUDA_64BIT_ADDRESS EF_CUDA_ACCELERATORS EF_CUDA_SM90 EF_CUDA_VIRTUAL_SM(EF_CUDA_SM90)"
	.elftype	@"ET_EXEC"


//--------------------- .nv.info                  --------------------------
	.section	.nv.info,"",@"SHT_CUDA_INFO"
	.align	4


	//----- nvinfo : EIATTR_REGCOUNT
	.align		4
        /*0000*/ 	.byte	0x04, 0x2f
        /*0002*/ 	.short	(.L_1 - .L_0)
	.align		4
.L_0:
        /*0004*/ 	.word	index@(triton_poi_fused_2)
        /*0008*/ 	.word	0x0000001e


	//----- nvinfo : EIATTR_MIN_STACK_SIZE
	.align		4
.L_1:
        /*000c*/ 	.byte	0x04, 0x12
        /*000e*/ 	.short	(.L_3 - .L_2)
	.align		4
.L_2:
        /*0010*/ 	.word	index@(triton_poi_fused_2)
        /*0014*/ 	.word	0x00000000


	//----- nvinfo : EIATTR_FRAME_SIZE
	.align		4
.L_3:
        /*0018*/ 	.byte	0x04, 0x11
        /*001a*/ 	.short	(.L_5 - .L_4)
	.align		4
.L_4:
        /*001c*/ 	.word	index@(triton_poi_fused_2)
        /*0020*/ 	.word	0x00000000


	//----- nvinfo : EIATTR_MIN_STACK_SIZE
	.align		4
.L_5:
        /*0024*/ 	.byte	0x04, 0x12
        /*0026*/ 	.short	(.L_7 - .L_6)
	.align		4
.L_6:
        /*0028*/ 	.word	index@(triton_poi_fused_2)
        /*002c*/ 	.word	0x00000000
.L_7:


//--------------------- .nv.info.triton_poi_fused_2 --------------------------
	.section	.nv.info.triton_poi_fused_2,"",@"SHT_CUDA_INFO"
	.sectionflags	@""
	.align	4


	//----- nvinfo : EIATTR_CUDA_API_VERSION
	.align		4
        /*0000*/ 	.byte	0x04, 0x37
        /*0002*/ 	.short	(.L_9 - .L_8)
.L_8:
        /*0004*/ 	.word	0x0000007c


	//----- nvinfo : EIATTR_KPARAM_INFO
	.align		4
.L_9:
        /*0008*/ 	.byte	0x04, 0x17
        /*000a*/ 	.short	(.L_11 - .L_10)
.L_10:
        /*000c*/ 	.word	0x00000000
        /*0010*/ 	.short	0x0003
        /*0012*/ 	.short	0x0014
        /*0014*/ 	.byte	0x00, 0xf0, 0x11, 0x00


	//----- nvinfo : EIATTR_KPARAM_INFO
	.align		4
.L_11:
        /*0018*/ 	.byte	0x04, 0x17
        /*001a*/ 	.short	(.L_13 - .L_12)
.L_12:
        /*001c*/ 	.word	0x00000000
        /*0020*/ 	.short	0x0002
        /*0022*/ 	.short	0x0010
        /*0024*/ 	.byte	0x00, 0xf0, 0x11, 0x00


	//----- nvinfo : EIATTR_KPARAM_INFO
	.align		4
.L_13:
        /*0028*/ 	.byte	0x04, 0x17
        /*002a*/ 	.short	(.L_15 - .L_14)
.L_14:
        /*002c*/ 	.word	0x00000000
        /*0030*/ 	.short	0x0001
        /*0032*/ 	.short	0x0008
        /*0034*/ 	.byte	0x00, 0xf4, 0x21, 0x00


	//----- nvinfo : EIATTR_KPARAM_INFO
	.align		4
.L_15:
        /*0038*/ 	.byte	0x04, 0x17
        /*003a*/ 	.short	(.L_17 - .L_16)
.L_16:
        /*003c*/ 	.word	0x00000000
        /*0040*/ 	.short	0x0000
        /*0042*/ 	.short	0x0000
        /*0044*/ 	.byte	0x00, 0xf4, 0x21, 0x00


	//----- nvinfo : EIATTR_SPARSE_MMA_MASK
	.align		4
.L_17:
        /*0048*/ 	.byte	0x03, 0x50
        /*004a*/ 	.short	0x0000


	//----- nvinfo : EIATTR_MAXREG_COUNT
	.align		4
        /*004c*/ 	.byte	0x03, 0x1b
        /*004e*/ 	.short	0x00ff


	//----- nvinfo : EIATTR_EXIT_INSTR_OFFSETS
	.align		4
        /*0050*/ 	.byte	0x04, 0x1c
        /*0052*/ 	.short	(.L_19 - .L_18)


	//   ....[0]....
.L_18:
        /*0054*/ 	.word	0x00000690


	//   ....[1]....
        /*0058*/ 	.word	0x000006e0


	//----- nvinfo : EIATTR_REQNTID
	.align		4
.L_19:
        /*005c*/ 	.byte	0x04, 0x10
        /*005e*/ 	.short	(.L_21 - .L_20)
.L_20:
        /*0060*/ 	.word	0x00000080
        /*0064*/ 	.word	0x00000001
        /*0068*/ 	.word	0x00000001


	//----- nvinfo : EIATTR_CBANK_PARAM_SIZE
	.align		4
.L_21:
        /*006c*/ 	.byte	0x03, 0x19
        /*006e*/ 	.short	0x0018


	//----- nvinfo : EIATTR_PARAM_CBANK
	.align		4
        /*0070*/ 	.byte	0x04, 0x0a
        /*0072*/ 	.short	(.L_23 - .L_22)
	.align		4
.L_22:
        /*0074*/ 	.word	index@(.nv.constant0.triton_poi_fused_2)
        /*0078*/ 	.short	0x0210
        /*007a*/ 	.short	0x0018


	//----- nvinfo : EIATTR_SW_WAR
	.align		4
.L_23:
        /*007c*/ 	.byte	0x04, 0x36
        /*007e*/ 	.short	(.L_25 - .L_24)
.L_24:
        /*0080*/ 	.word	0x00000008
.L_25:


//--------------------- .nv.callgraph             --------------------------
	.section	.nv.callgraph,"",@"SHT_CUDA_CALLGRAPH"
	.align	4
	.sectionentsize	8
	.align		4
        /*0000*/ 	.word	0x00000000
	.align		4
        /*0004*/ 	.word	0xffffffff
	.align		4
        /*0008*/ 	.word	0x00000000
	.align		4
        /*000c*/ 	.word	0xfffffffe
	.align		4
        /*0010*/ 	.word	0x00000000
	.align		4
        /*0014*/ 	.word	0xfffffffd
	.align		4
        /*0018*/ 	.word	0x00000000
	.align		4
        /*001c*/ 	.word	0xfffffffc


//--------------------- .text.triton_poi_fused_2  --------------------------
	.section	.text.triton_poi_fused_2,"ax",@progbits
	.sectionflags	@"SHF_BARRIERS=1"
	.align	128
        .global         triton_poi_fused_2
        .type           triton_poi_fused_2,@function
        .size           triton_poi_fused_2,(.L_x_1 - triton_poi_fused_2)
        .other          triton_poi_fused_2,@"STO_CUDA_ENTRY STV_DEFAULT"
triton_poi_fused_2:
.text.triton_poi_fused_2:
[----:B------:R-:W0:Y:S01]  /*0000*/  LDC R1, c[0x0][0x28] ;  /* 0x00000a00ff017b82 */ /* 0x000e220000000800 */
[----:B------:R-:W1:Y:S07]  /*0010*/  S2R R15, SR_CTAID.X ;  /* 0x00000000000f7919 */ /* 0x000e6e0000002500 */
[----:B------:R-:W2:Y:S01]  /*0020*/  LDC.64 R16, c[0x0][0x210] ;  /* 0x00008400ff107b82 */ /* 0x000ea20000000a00 */
[----:B------:R-:W-:Y:S01]  /*0030*/  IMAD.MOV.U32 R14, RZ, RZ, RZ ;  /* 0x000000ffff0e7224 */ /* 0x000fe200078e00ff */
[----:B------:R-:W-:Y:S01]  /*0040*/  ULDC.64 UR6, c[0x0][0x208] ;  /* 0x0000820000067ab9 */ /* 0x000fe20000000a00 */
[----:B------:R-:W3:Y:S01]  /*0050*/  S2R R18, SR_TID.X ;  /* 0x0000000000127919 */ /* 0x000ee20000002100 */
[----:B------:R-:W4:Y:S01]  /*0060*/  S2R R19, SR_CTAID.Y ;  /* 0x0000000000137919 */ /* 0x000f220000002600 */
[----:B-1----:R-:W-:Y:S01]  /*0070*/  IMAD.SHL.U32 R15, R15, 0x10, RZ ;  /* 0x000000100f0f7824 */ /* 0x002fe200078e00ff */
[----:B---3--:R-:W-:-:S04]  /*0080*/  SHF.R.U32.HI R0, RZ, 0x4, R18 ;  /* 0x00000004ff007819 */ /* 0x008fc80000011612 */
[----:B------:R-:W-:Y:S01]  /*0090*/  LOP3.LUT R4, R15, 0xf, R18, 0xf8, !PT ;  /* 0x0000000f0f047812 */ /* 0x000fe200078ef812 */
[----:B----4-:R-:W-:Y:S01]  /*00a0*/  IMAD.SHL.U32 R19, R19, 0x40, RZ ;  /* 0x0000004013137824 */ /* 0x010fe200078e00ff */
[----:B------:R-:W-:Y:S02]  /*00b0*/  SGXT.U32 R0, R0, 0x3 ;  /* 0x000000030000781a */ /* 0x000fe40000000000 */
[----:B------:R-:W-:Y:S02]  /*00c0*/  ISETP.GE.AND P0, PT, R4, 0x9, PT ;  /* 0x000000090400780c */ /* 0x000fe40003f06270 */
[----:B------:R-:W-:Y:S02]  /*00d0*/  LOP3.LUT R3, R19, 0x8, R0, 0xfe, !PT ;  /* 0x0000000813037812 */ /* 0x000fe400078efe00 */
[----:B------:R-:W-:Y:S02]  /*00e0*/  LOP3.LUT R2, R19, R0, RZ, 0xfc, !PT ;  /* 0x0000000013027212 */ /* 0x000fe400078efcff */
[C---:B------:R-:W-:Y:S01]  /*00f0*/  ISETP.LT.AND P2, PT, R3.reuse, 0x1200, !P0 ;  /* 0x000012000300780c */ /* 0x040fe20004741270 */
[--C-:B------:R-:W-:Y:S01]  /*0100*/  IMAD R3, R3, 0x9, R4.reuse ;  /* 0x0000000903037824 */ /* 0x100fe200078e0204 */
[----:B------:R-:W-:Y:S01]  /*0110*/  LOP3.LUT R6, R19, 0x10, R0, 0xfe, !PT ;  /* 0x0000001013067812 */ /* 0x000fe200078efe00 */
[----:B------:R-:W-:Y:S01]  /*0120*/  IMAD R5, R2, 0x9, R4 ;  /* 0x0000000902057824 */ /* 0x000fe200078e0204 */
[----:B------:R-:W-:-:S02]  /*0130*/  LOP3.LUT R7, R19, 0x18, R0, 0xfe, !PT ;  /* 0x0000001813077812 */ /* 0x000fc400078efe00 */
[----:B------:R-:W-:Y:S01]  /*0140*/  ISETP.LT.AND P1, PT, R2, 0x1200, !P0 ;  /* 0x000012000200780c */ /* 0x000fe20004721270 */
[----:B--2---:R-:W-:Y:S01]  /*0150*/  IMAD.WIDE R2, R3, 0x4, R16 ;  /* 0x0000000403027825 */ /* 0x004fe200078e0210 */
[----:B------:R-:W-:Y:S02]  /*0160*/  ISETP.LT.AND P6, PT, R6, 0x1200, !P0 ;  /* 0x000012000600780c */ /* 0x000fe400047c1270 */
[----:B------:R-:W-:Y:S02]  /*0170*/  LOP3.LUT R8, R19, 0x20, R0, 0xfe, !PT ;  /* 0x0000002013087812 */ /* 0x000fe400078efe00 */
[----:B------:R-:W-:Y:S01]  /*0180*/  ISETP.LT.AND P5, PT, R7, 0x1200, !P0 ;  /* 0x000012000700780c */ /* 0x000fe200047a1270 */
[----:B------:R1:W2:Y:S01]  /*0190*/  @P2 LDG.E.EL R14, desc[UR6][R2.64] ;  /* 0x00000006020e2981 */ /* 0x0002a2000c2e1900 */
[----:B------:R-:W-:Y:S02]  /*01a0*/  LOP3.LUT R4, R19, 0x28, R0, 0xfe, !PT ;  /* 0x0000002813047812 */ /* 0x000fe400078efe00 */
[----:B------:R-:W-:-:S02]  /*01b0*/  LOP3.LUT R6, R19, 0x30, R0, 0xfe, !PT ;  /* 0x0000003013067812 */ /* 0x000fc400078efe00 */
[----:B------:R-:W-:Y:S02]  /*01c0*/  LOP3.LUT R7, R19, 0x38, R0, 0xfe, !PT ;  /* 0x0000003813077812 */ /* 0x000fe400078efe00 */
[----:B------:R-:W-:Y:S02]  /*01d0*/  ISETP.LT.AND P4, PT, R8, 0x1200, !P0 ;  /* 0x000012000800780c */ /* 0x000fe40004781270 */
[----:B------:R-:W-:Y:S02]  /*01e0*/  ISETP.LT.AND P3, PT, R4, 0x1200, !P0 ;  /* 0x000012000400780c */ /* 0x000fe40004761270 */
[----:B------:R-:W-:Y:S02]  /*01f0*/  ISETP.LT.AND P2, PT, R6, 0x1200, !P0 ;  /* 0x000012000600780c */ /* 0x000fe40004741270 */
[----:B------:R-:W-:Y:S01]  /*0200*/  ISETP.LT.AND P0, PT, R7, 0x1200, !P0 ;  /* 0x000012000700780c */ /* 0x000fe20004701270 */
[C---:B------:R-:W-:Y:S02]  /*0210*/  VIADD R7, R5.reuse, 0x90 ;  /* 0x0000009005077836 */ /* 0x040fe40000000000 */
[----:B------:R-:W-:-:S02]  /*0220*/  VIADD R9, R5, 0xd8 ;  /* 0x000000d805097836 */ /* 0x000fc40000000000 */
[C---:B------:R-:W-:Y:S02]  /*0230*/  VIADD R11, R5.reuse, 0x120 ;  /* 0x00000120050b7836 */ /* 0x040fe40000000000 */
[C---:B------:R-:W-:Y:S02]  /*0240*/  VIADD R13, R5.reuse, 0x168 ;  /* 0x00000168050d7836 */ /* 0x040fe40000000000 */
[C---:B------:R-:W-:Y:S02]  /*0250*/  VIADD R23, R5.reuse, 0x1b0 ;  /* 0x000001b005177836 */ /* 0x040fe40000000000 */
[C---:B------:R-:W-:Y:S02]  /*0260*/  VIADD R25, R5.reuse, 0x1f8 ;  /* 0x000001f805197836 */ /* 0x040fe40000000000 */
[----:B-1----:R-:W-:-:S04]  /*0270*/  IMAD.WIDE R2, R5, 0x4, R16 ;  /* 0x0000000405027825 */ /* 0x002fc800078e0210 */
[----:B------:R-:W-:-:S04]  /*0280*/  IMAD.WIDE R4, R7, 0x4, R16 ;  /* 0x0000000407047825 */ /* 0x000fc800078e0210 */
[----:B------:R-:W-:-:S04]  /*0290*/  IMAD.WIDE R6, R9, 0x4, R16 ;  /* 0x0000000409067825 */ /* 0x000fc800078e0210 */
[----:B------:R-:W-:Y:S01]  /*02a0*/  IMAD.WIDE R8, R11, 0x4, R16 ;  /* 0x000000040b087825 */ /* 0x000fe200078e0210 */
[----:B------:R-:W-:-:S03]  /*02b0*/  CS2R R20, SRZ ;  /* 0x0000000000147805 */ /* 0x000fc6000001ff00 */
[----:B------:R-:W-:-:S03]  /*02c0*/  IMAD.WIDE R10, R13, 0x4, R16 ;  /* 0x000000040d0a7825 */ /* 0x000fc600078e0210 */
[----:B------:R1:W3:Y:S01]  /*02d0*/  @P6 LDG.E.EL R20, desc[UR6][R4.64] ;  /* 0x0000000604146981 */ /* 0x0002e2000c2e1900 */
[--C-:B------:R-:W-:Y:S01]  /*02e0*/  IMAD.WIDE R12, R23, 0x4, R16.reuse ;  /* 0x00000004170c7825 */ /* 0x100fe200078e0210 */
[----:B------:R-:W-:Y:S02]  /*02f0*/  CS2R R22, SRZ ;  /* 0x0000000000167805 */ /* 0x000fe4000001ff00 */
[----:B------:R-:W4:Y:S01]  /*0300*/  @P5 LDG.E.EL R21, desc[UR6][R6.64] ;  /* 0x0000000606155981 */ /* 0x000f22000c2e1900 */
[----:B------:R-:W-:Y:S01]  /*0310*/  IMAD.WIDE R16, R25, 0x4, R16 ;  /* 0x0000000419107825 */ /* 0x000fe200078e0210 */
[----:B------:R-:W-:Y:S02]  /*0320*/  CS2R R24, SRZ ;  /* 0x0000000000187805 */ /* 0x000fe4000001ff00 */
[----:B------:R-:W5:Y:S01]  /*0330*/  @P4 LDG.E.EL R22, desc[UR6][R8.64] ;  /* 0x0000000608164981 */ /* 0x000f62000c2e1900 */
[----:B------:R-:W-:-:S03]  /*0340*/  IMAD.MOV.U32 R26, RZ, RZ, RZ ;  /* 0x000000ffff1a7224 */ /* 0x000fc600078e00ff */
[----:B------:R-:W5:Y:S04]  /*0350*/  @P3 LDG.E.EL R24, desc[UR6][R10.64] ;  /* 0x000000060a183981 */ /* 0x000f68000c2e1900 */
[----:B------:R1:W5:Y:S04]  /*0360*/  @P2 LDG.E.EL R23, desc[UR6][R12.64] ;  /* 0x000000060c172981 */ /* 0x000368000c2e1900 */
[----:B------:R1:W5:Y:S04]  /*0370*/  @P1 LDG.E.EL R26, desc[UR6][R2.64] ;  /* 0x00000006021a1981 */ /* 0x000368000c2e1900 */
[----:B------:R-:W5:Y:S01]  /*0380*/  @P0 LDG.E.EL R25, desc[UR6][R16.64] ;  /* 0x0000000610190981 */ /* 0x000f62000c2e1900 */
[----:B------:R-:W1:Y:S01]  /*0390*/  S2R R27, SR_TID.X ;  /* 0x00000000001b7919 */ /* 0x000e620000002100 */
[----:B------:R-:W1:Y:S01]  /*03a0*/  S2UR UR5, SR_CgaCtaId ;  /* 0x00000000000579c3 */ /* 0x000e620000008800 */
[----:B------:R-:W-:Y:S01]  /*03b0*/  UMOV UR4, 0x400 ;  /* 0x0000040000047882 */ /* 0x000fe20000000000 */
[----:B-1----:R-:W-:Y:S01]  /*03c0*/  IMAD.SHL.U32 R4, R27, 0x40, RZ ;  /* 0x000000401b047824 */ /* 0x002fe200078e00ff */
[----:B------:R-:W-:-:S04]  /*03d0*/  SHF.R.U32.HI R5, RZ, 0x4, R27 ;  /* 0x00000004ff057819 */ /* 0x000fc8000001161b */
[----:B------:R-:W-:Y:S02]  /*03e0*/  SGXT.U32 R5, R5, 0x3 ;  /* 0x000000030505781a */ /* 0x000fe40000000000 */
[----:B------:R-:W-:Y:S01]  /*03f0*/  LOP3.LUT R4, R4, 0x3c0, RZ, 0xc0, !PT ;  /* 0x000003c004047812 */ /* 0x000fe200078ec0ff */
[----:B0-----:R-:W-:-:S03]  /*0400*/  UPRMT UR4, UR5, 0x654, UR4 ;  /* 0x0000065405047896 */ /* 0x001fc60008000004 */
[----:B------:R-:W-:-:S04]  /*0410*/  LOP3.LUT R5, R4, R5, RZ, 0xfc, !PT ;  /* 0x0000000504057212 */ /* 0x000fc800078efcff */
[----:B------:R-:W-:-:S04]  /*0420*/  LEA.HI R5, R4, R5, RZ, 0x1c ;  /* 0x0000000504057211 */ /* 0x000fc800078fe0ff */
[----:B------:R-:W-:Y:S01]  /*0430*/  LEA R13, R5, UR4, 0x2 ;  /* 0x00000004050d7c11 */ /* 0x000fe2000f8e10ff */
[----:B------:R-:W-:Y:S01]  /*0440*/  IMAD.SHL.U32 R8, R27, 0x4, RZ ;  /* 0x000000041b087824 */ /* 0x000fe200078e00ff */
[----:B------:R-:W-:-:S04]  /*0450*/  SHF.R.U32.HI R2, RZ, 0x2, R27 ;  /* 0x00000002ff027819 */ /* 0x000fc8000001161b */
[----:B------:R-:W-:Y:S02]  /*0460*/  LOP3.LUT R8, R8, 0x1fc, RZ, 0xc0, !PT ;  /* 0x000001fc08087812 */ /* 0x000fe400078ec0ff */
[----:B------:R-:W-:-:S05]  /*0470*/  LOP3.LUT R3, R2, 0x1c, RZ, 0xc0, !PT ;  /* 0x0000001c02037812 */ /* 0x000fca00078ec0ff */
[----:B------:R-:W-:-:S05]  /*0480*/  IMAD.IADD R3, R8, 0x1, R3 ;  /* 0x0000000108037824 */ /* 0x000fca00078e0203 */
[----:B------:R-:W-:Y:S01]  /*0490*/  LEA R4, R3, UR4, 0x2 ;  /* 0x0000000403047c11 */ /* 0x000fe2000f8e10ff */
[----:B------:R-:W-:Y:S01]  /*04a0*/  IMAD.SHL.U32 R18, R18, 0x4, RZ ;  /* 0x0000000412127824 */ /* 0x000fe200078e00ff */
[----:B------:R-:W0:Y:S04]  /*04b0*/  LDC.64 R2, c[0x0][0x218] ;  /* 0x00008600ff027b82 */ /* 0x000e280000000a00 */
[----:B------:R-:W-:-:S05]  /*04c0*/  LOP3.LUT R18, R19, 0x3c, R18, 0xf8, !PT ;  /* 0x0000003c13127812 */ /* 0x000fca00078ef812 */
[----:B------:R-:W-:-:S05]  /*04d0*/  IMAD.HI R9, R18, 0x2aaaaaab, RZ ;  /* 0x2aaaaaab12097827 */ /* 0x000fca00078e02ff */
[----:B------:R-:W-:-:S04]  /*04e0*/  SHF.R.U32.HI R10, RZ, 0x1f, R9 ;  /* 0x0000001fff0a7819 */ /* 0x000fc80000011609 */
[----:B------:R-:W-:Y:S02]  /*04f0*/  LEA.HI.SX32 R11, R9, R10, 0x1d ;  /* 0x0000000a090b7211 */ /* 0x000fe400078feaff */
[----:B------:R-:W-:Y:S02]  /*0500*/  LOP3.LUT R10, R8, 0x200, RZ, 0xfc, !PT ;  /* 0x00000200080a7812 */ /* 0x000fe400078efcff */
[----:B------:R-:W-:Y:S01]  /*0510*/  ISETP.GE.AND P0, PT, R18, 0x1200, PT ;  /* 0x000012001200780c */ /* 0x000fe20003f06270 */
[----:B------:R-:W-:Y:S01]  /*0520*/  IMAD R18, R11, -0x30, R18 ;  /* 0xffffffd00b127824 */ /* 0x000fe200078e0212 */
[----:B------:R-:W-:Y:S02]  /*0530*/  LOP3.LUT R9, R15, R0, RZ, 0xfc, !PT ;  /* 0x000000000f097212 */ /* 0x000fe400078efcff */
[----:B------:R-:W-:Y:S02]  /*0540*/  LOP3.LUT R0, R15, 0x8, R0, 0xfe, !PT ;  /* 0x000000080f007812 */ /* 0x000fe400078efe00 */
[----:B------:R-:W-:Y:S01]  /*0550*/  SHF.R.U32.HI R10, RZ, 0x4, R10 ;  /* 0x00000004ff0a7819 */ /* 0x000fe2000001160a */
[----:B------:R-:W-:Y:S01]  /*0560*/  IMAD R18, R11, 0x1b0, R18 ;  /* 0x000001b00b127824 */ /* 0x000fe200078e0212 */
[----:B------:R-:W-:-:S02]  /*0570*/  ISETP.LT.AND P1, PT, R9, 0x9, !P0 ;  /* 0x000000090900780c */ /* 0x000fc40004721270 */
[----:B------:R-:W-:Y:S02]  /*0580*/  ISETP.LT.AND P0, PT, R0, 0x9, !P0 ;  /* 0x000000090000780c */ /* 0x000fe40004701270 */
[----:B------:R-:W-:Y:S01]  /*0590*/  LOP3.LUT R11, R10, 0x3c, RZ, 0xc0, !PT ;  /* 0x0000003c0a0b7812 */ /* 0x000fe200078ec0ff */
[----:B------:R-:W-:-:S04]  /*05a0*/  IMAD R9, R9, 0x30, R18 ;  /* 0x0000003009097824 */ /* 0x000fc800078e0212 */
[----:B------:R-:W-:Y:S02]  /*05b0*/  IMAD.IADD R11, R8, 0x1, R11 ;  /* 0x00000001080b7824 */ /* 0x000fe400078e020b */
[----:B0-----:R-:W-:-:S03]  /*05c0*/  IMAD.WIDE R8, R9, 0x4, R2 ;  /* 0x0000000409087825 */ /* 0x001fc600078e0202 */
[----:B------:R-:W-:Y:S01]  /*05d0*/  LEA R11, R11, UR4, 0x2 ;  /* 0x000000040b0b7c11 */ /* 0x000fe2000f8e10ff */
[----:B--2---:R-:W-:Y:S04]  /*05e0*/  STS [R13+0x20], R14 ;  /* 0x0000200e0d007388 */ /* 0x004fe80000000800 */
[----:B---3--:R-:W-:Y:S04]  /*05f0*/  STS [R13+0x40], R20 ;  /* 0x000040140d007388 */ /* 0x008fe80000000800 */
[----:B----4-:R-:W-:Y:S04]  /*0600*/  STS [R13+0x60], R21 ;  /* 0x000060150d007388 */ /* 0x010fe80000000800 */
[----:B-----5:R-:W-:Y:S04]  /*0610*/  STS [R13+0x80], R22 ;  /* 0x000080160d007388 */ /* 0x020fe80000000800 */
[----:B------:R-:W-:Y:S04]  /*0620*/  STS [R13+0xa0], R24 ;  /* 0x0000a0180d007388 */ /* 0x000fe80000000800 */
[----:B------:R-:W-:Y:S04]  /*0630*/  STS [R13+0xc0], R23 ;  /* 0x0000c0170d007388 */ /* 0x000fe80000000800 */
[----:B------:R-:W-:Y:S04]  /*0640*/  STS [R13], R26 ;  /* 0x0000001a0d007388 */ /* 0x000fe80000000800 */
[----:B------:R-:W-:Y:S01]  /*0650*/  STS [R13+0xe0], R25 ;  /* 0x0000e0190d007388 */ /* 0x000fe20000000800 */
[----:B------:R-:W-:Y:S06]  /*0660*/  BAR.SYNC.DEFER_BLOCKING 0x0 ;  /* 0x0000000000007b1d */ /* 0x000fec0000010000 */
[----:B------:R-:W0:Y:S04]  /*0670*/  LDS.128 R4, [R4] ;  /* 0x0000000004047984 */ /* 0x000e280000000c00 */
[----:B0-----:R0:W-:Y:S02]  /*0680*/  @P1 STG.E.128 desc[UR6][R8.64], R4 ;  /* 0x0000000408001986 */ /* 0x0011e4000c101d06 */
[----:B0-----:R-:W-:Y:S05]  /*0690*/  @!P0 EXIT ;  /* 0x000000000000894d */ /* 0x001fea0003800000 */
[----:B0-----:R-:W0:Y:S01]  /*06a0*/  LDS.128 R8, [R11+0x800] ;  /* 0x000800000b087984 */ /* 0x001e220000000c00 */
[----:B------:R-:W-:-:S04]  /*06b0*/  IMAD R5, R0, 0x30, R18 ;  /* 0x0000003000057824 */ /* 0x000fc800078e0212 */
[----:B------:R-:W-:-:S05]  /*06c0*/  IMAD.WIDE R2, R5, 0x4, R2 ;  /* 0x0000000405027825 */ /* 0x000fca00078e0202 */
[----:B0-----:R-:W-:Y:S01]  /*06d0*/  STG.E.128 desc[UR6][R2.64], R8 ;  /* 0x0000000802007986 */ /* 0x001fe2000c101d06 */
[----:B------:R-:W-:Y:S05]  /*06e0*/  EXIT ;  /* 0x000000000000794d */ /* 0x000fea0003800000 */
.L_x_0:
[----:B------:R-:W-:-:S00]  /*06f0*/  BRA `(.L_x_0) ;  /* 0xfffffffc00fc7947 */ /* 0x000fc0000383ffff */
[----:B------:R-:W-:-:S00]  /*0700*/  NOP ;  /* 0x0000000000007918 */ /* 0x000fc00000000000 */
[----:B------:R-:W-:-:S00]  /*0710*/  NOP ;  /* 0x0000000000007918 */ /* 0x000fc00000000000 */
[----:B------:R-:W-:-:S00]  /*0720*/  NOP ;  /* 0x0000000000007918 */ /* 0x000fc00000000000 */
[----:B------:R-:W-:-:S00]  /*0730*/  NOP ;  /* 0x0000000000007918 */ /* 0x000fc00000000000 */
[----:B------:R-:W-:-:S00]  /*0740*/  NOP ;  /* 0x0000000000007918 */ /* 0x000fc00000000000 */
[----:B------:R-:W-:-:S00]  /*0750*/  NOP ;  /* 0x0000000000007918 */ /* 0x000fc00000000000 */
[----:B------:R-:W-:-:S00]  /*0760*/  NOP ;  /* 0x0000000000007918 */ /* 0x000fc00000000000 */
[----:B------:R-:W-:-:S00]  /*0770*/  NOP ;  /* 0x0000000000007918 */ /* 0x000fc00000000000 */
.L_x_1:


//--------------------- .nv.shared.triton_poi_fused_2 --------------------------
	.section	.nv.shared.triton_poi_fused_2,"aw",@nobits
	.sectionflags	@""
	.align	16
	.zero		1024


//--------------------- .nv.constant0.triton_poi_fused_2 --------------------------
	.section	.nv.constant0.triton_poi_fused_2,"a",@progbits
	.sectionflags	@""
	.align	4
.nv.constant0.triton_poi_fused_2:
	.zero		552
